//
// Generated by NVIDIA NVVM Compiler
//
// Compiler Build ID: CL-36424714
// Cuda compilation tools, release 13.0, V13.0.88
// Based on NVVM 20.0.0
//

.version 9.0
.target sm_100
.address_size 64

	// .globl	_Z10cuda_sgemmILj16EEvPfS0_S0_iii
// _ZZ10cuda_sgemmILj16EEvPfS0_S0_iiiE8a_shared has been demoted
// _ZZ10cuda_sgemmILj16EEvPfS0_S0_iiiE8b_shared has been demoted

.visible .entry _Z10cuda_sgemmILj16EEvPfS0_S0_iii(
	.param .u64 .ptr .align 1 _Z10cuda_sgemmILj16EEvPfS0_S0_iii_param_0,
	.param .u64 .ptr .align 1 _Z10cuda_sgemmILj16EEvPfS0_S0_iii_param_1,
	.param .u64 .ptr .align 1 _Z10cuda_sgemmILj16EEvPfS0_S0_iii_param_2,
	.param .u32 _Z10cuda_sgemmILj16EEvPfS0_S0_iii_param_3,
	.param .u32 _Z10cuda_sgemmILj16EEvPfS0_S0_iii_param_4,
	.param .u32 _Z10cuda_sgemmILj16EEvPfS0_S0_iii_param_5
)
{
	.reg .pred 	%p<3>;
	.reg .b32 	%r<31>;
	.reg .b32 	%f<57>;
	.reg .b64 	%rd<19>;
	// demoted variable
	.shared .align 4 .b8 _ZZ10cuda_sgemmILj16EEvPfS0_S0_iiiE8a_shared[1024];
	// demoted variable
	.shared .align 4 .b8 _ZZ10cuda_sgemmILj16EEvPfS0_S0_iiiE8b_shared[1024];
	ld.param.u64 	%rd5, [_Z10cuda_sgemmILj16EEvPfS0_S0_iii_param_0];
	ld.param.u64 	%rd6, [_Z10cuda_sgemmILj16EEvPfS0_S0_iii_param_1];
	ld.param.u64 	%rd7, [_Z10cuda_sgemmILj16EEvPfS0_S0_iii_param_2];
	ld.param.u32 	%r13, [_Z10cuda_sgemmILj16EEvPfS0_S0_iii_param_4];
	ld.param.u32 	%r14, [_Z10cuda_sgemmILj16EEvPfS0_S0_iii_param_5];
	mov.u32 	%r1, %tid.x;
	mov.u32 	%r2, %ntid.x;
	mov.u32 	%r15, %ctaid.x;
	mul.lo.s32 	%r3, %r2, %r15;
	mov.u32 	%r4, %tid.y;
	mov.u32 	%r16, %ntid.y;
	mov.u32 	%r17, %ctaid.y;
	mul.lo.s32 	%r5, %r16, %r17;
	setp.lt.s32 	%p1, %r14, 1;
	mov.f32 	%f56, 0f00000000;
	@%p1 bra 	$L__BB0_3;
	mad.lo.s32 	%r6, %r14, %r4, %r1;
	shl.b32 	%r19, %r4, 6;
	mov.u32 	%r20, _ZZ10cuda_sgemmILj16EEvPfS0_S0_iiiE8a_shared;
	add.s32 	%r7, %r20, %r19;
	shl.b32 	%r21, %r1, 2;
	add.s32 	%r8, %r7, %r21;
	mov.u32 	%r22, _ZZ10cuda_sgemmILj16EEvPfS0_S0_iiiE8b_shared;
	add.s32 	%r10, %r22, %r21;
	add.s32 	%r9, %r10, %r19;
	cvt.u64.u32 	%rd1, %r3;
	mul.lo.s32 	%r23, %r14, %r5;
	cvt.u64.u32 	%rd2, %r23;
	cvta.to.global.u64 	%rd3, %rd5;
	cvta.to.global.u64 	%rd4, %rd6;
	mov.f32 	%f56, 0f00000000;
	mov.b32 	%r30, 0;
$L__BB0_2:
	add.s32 	%r24, %r6, %r30;
	cvt.u64.u32 	%rd8, %r24;
	add.s64 	%rd9, %rd8, %rd2;
	shl.b64 	%rd10, %rd9, 2;
	add.s64 	%rd11, %rd3, %rd10;
	ld.global.f32 	%f6, [%rd11];
	st.shared.f32 	[%r8], %f6;
	add.s32 	%r25, %r30, %r4;
	mad.lo.s32 	%r26, %r25, %r13, %r1;
	cvt.u64.u32 	%rd12, %r26;
	add.s64 	%rd13, %rd12, %rd1;
	shl.b64 	%rd14, %rd13, 2;
	add.s64 	%rd15, %rd4, %rd14;
	ld.global.f32 	%f7, [%rd15];
	st.shared.f32 	[%r9], %f7;
	bar.sync 	0;
	ld.shared.f32 	%f8, [%r7];
	ld.shared.f32 	%f9, [%r10];
	fma.rn.f32 	%f10, %f8, %f9, %f56;
	ld.shared.f32 	%f11, [%r7+4];
	ld.shared.f32 	%f12, [%r10+64];
	fma.rn.f32 	%f13, %f11, %f12, %f10;
	ld.shared.f32 	%f14, [%r7+8];
	ld.shared.f32 	%f15, [%r10+128];
	fma.rn.f32 	%f16, %f14, %f15, %f13;
	ld.shared.f32 	%f17, [%r7+12];
	ld.shared.f32 	%f18, [%r10+192];
	fma.rn.f32 	%f19, %f17, %f18, %f16;
	ld.shared.f32 	%f20, [%r7+16];
	ld.shared.f32 	%f21, [%r10+256];
	fma.rn.f32 	%f22, %f20, %f21, %f19;
	ld.shared.f32 	%f23, [%r7+20];
	ld.shared.f32 	%f24, [%r10+320];
	fma.rn.f32 	%f25, %f23, %f24, %f22;
	ld.shared.f32 	%f26, [%r7+24];
	ld.shared.f32 	%f27, [%r10+384];
	fma.rn.f32 	%f28, %f26, %f27, %f25;
	ld.shared.f32 	%f29, [%r7+28];
	ld.shared.f32 	%f30, [%r10+448];
	fma.rn.f32 	%f31, %f29, %f30, %f28;
	ld.shared.f32 	%f32, [%r7+32];
	ld.shared.f32 	%f33, [%r10+512];
	fma.rn.f32 	%f34, %f32, %f33, %f31;
	ld.shared.f32 	%f35, [%r7+36];
	ld.shared.f32 	%f36, [%r10+576];
	fma.rn.f32 	%f37, %f35, %f36, %f34;
	ld.shared.f32 	%f38, [%r7+40];
	ld.shared.f32 	%f39, [%r10+640];
	fma.rn.f32 	%f40, %f38, %f39, %f37;
	ld.shared.f32 	%f41, [%r7+44];
	ld.shared.f32 	%f42, [%r10+704];
	fma.rn.f32 	%f43, %f41, %f42, %f40;
	ld.shared.f32 	%f44, [%r7+48];
	ld.shared.f32 	%f45, [%r10+768];
	fma.rn.f32 	%f46, %f44, %f45, %f43;
	ld.shared.f32 	%f47, [%r7+52];
	ld.shared.f32 	%f48, [%r10+832];
	fma.rn.f32 	%f49, %f47, %f48, %f46;
	ld.shared.f32 	%f50, [%r7+56];
	ld.shared.f32 	%f51, [%r10+896];
	fma.rn.f32 	%f52, %f50, %f51, %f49;
	ld.shared.f32 	%f53, [%r7+60];
	ld.shared.f32 	%f54, [%r10+960];
	fma.rn.f32 	%f56, %f53, %f54, %f52;
	bar.sync 	0;
	add.s32 	%r30, %r30, %r2;
	setp.lt.s32 	%p2, %r30, %r14;
	@%p2 bra 	$L__BB0_2;
$L__BB0_3:
	cvta.to.global.u64 	%rd16, %rd7;
	add.s32 	%r27, %r5, %r4;
	add.s32 	%r28, %r3, %r1;
	mad.lo.s32 	%r29, %r13, %r27, %r28;
	mul.wide.s32 	%rd17, %r29, 4;
	add.s64 	%rd18, %rd16, %rd17;
	st.global.f32 	[%rd18], %f56;
	ret;

}


// ===== COMPILED SASS (sm_100) =====

	.target	sm_100

	.elftype	@"ET_EXEC"


//--------------------- .note.nv.tkinfo           --------------------------
	.section	.note.nv.tkinfo,"",@"SHT_NOTE"
	.sectionflags	@"SHF_NOTE_NV_TKINFO"
	.tkinfo
        /*0018*/ 	.word	0x00000002
        /*0030*/ 	.string	""
        /*0030*/ 	.string	"ptxas"
        /*0030*/ 	.string	"Cuda compilation tools, release 13.0, V13.0.88"
        /*0030*/ 	.string	"Build cuda_13.0.r13.0/compiler.36424714_0"
        /*0030*/ 	.string	"-arch sm_100 -m 64 "



//--------------------- .note.nv.cuinfo           --------------------------
	.section	.note.nv.cuinfo,"",@"SHT_NOTE"
	.sectionflags	@"SHF_NOTE_NV_CUINFO"
        /*0018*/ 	.short	0x0002
        /*001a*/ 	.short	0x0064
        /*001c*/ 	.short	0x0082
	.zero		2


//--------------------- .nv.info                  --------------------------
	.section	.nv.info,"",@"SHT_CUDA_INFO"
	.align	4


	//----- nvinfo : EIATTR_REGCOUNT
	.align		4
        /*0000*/ 	.byte	0x04, 0x2f
        /*0002*/ 	.short	(.L_1 - .L_0)
	.align		4
.L_0:
        /*0004*/ 	.word	index@(_Z10cuda_sgemmILj16EEvPfS0_S0_iii)
        /*0008*/ 	.word	0x0000001f


	//----- nvinfo : EIATTR_FRAME_SIZE
	.align		4
.L_1:
        /*000c*/ 	.byte	0x04, 0x11
        /*000e*/ 	.short	(.L_3 - .L_2)
	.align		4
.L_2:
        /*0010*/ 	.word	index@(_Z10cuda_sgemmILj16EEvPfS0_S0_iii)
        /*0014*/ 	.word	0x00000000


	//----- nvinfo : EIATTR_MIN_STACK_SIZE
	.align		4
.L_3:
        /*0018*/ 	.byte	0x04, 0x12
        /*001a*/ 	.short	(.L_5 - .L_4)
	.align		4
.L_4:
        /*001c*/ 	.word	index@(_Z10cuda_sgemmILj16EEvPfS0_S0_iii)
        /*0020*/ 	.word	0x00000000
.L_5:


//--------------------- .nv.compat                --------------------------
	.section	.nv.compat,"",@"SHT_CUDA_COMPAT_INFO"
	.align	4
        /*0000*/ 	.byte	0x02, 0x09, 0x00, 0x00, 0x02, 0x02, 0x01, 0x00, 0x02, 0x05, 0x05, 0x00, 0x03, 0x07, 0x01, 0x01
        /*0010*/ 	.byte	0x02, 0x03, 0x00, 0x00, 0x02, 0x06, 0x01, 0x00, 0x04, 0x0b, 0x08, 0x00, 0x09, 0x00, 0x00, 0x00
        /*0020*/ 	.byte	0x00, 0x00, 0x00, 0x00


//--------------------- .nv.info._Z10cuda_sgemmILj16EEvPfS0_S0_iii --------------------------
	.section	.nv.info._Z10cuda_sgemmILj16EEvPfS0_S0_iii,"",@"SHT_CUDA_INFO"
	.sectionflags	@""
	.align	4


	//----- nvinfo : EIATTR_CUDA_API_VERSION
	.align		4
        /*0000*/ 	.byte	0x04, 0x37
        /*0002*/ 	.short	(.L_7 - .L_6)
.L_6:
        /*0004*/ 	.word	0x00000082


	//----- nvinfo : EIATTR_KPARAM_INFO
	.align		4
.L_7:
        /*0008*/ 	.byte	0x04, 0x17
        /*000a*/ 	.short	(.L_9 - .L_8)
.L_8:
        /*000c*/ 	.word	0x00000000
        /*0010*/ 	.short	0x0005
        /*0012*/ 	.short	0x0020
        /*0014*/ 	.byte	0x00, 0xf0, 0x11, 0x00


	//----- nvinfo : EIATTR_KPARAM_INFO
	.align		4
.L_9:
        /*0018*/ 	.byte	0x04, 0x17
        /*001a*/ 	.short	(.L_11 - .L_10)
.L_10:
        /*001c*/ 	.word	0x00000000
        /*0020*/ 	.short	0x0004
        /*0022*/ 	.short	0x001c
        /*0024*/ 	.byte	0x00, 0xf0, 0x11, 0x00


	//----- nvinfo : EIATTR_KPARAM_INFO
	.align		4
.L_11:
        /*0028*/ 	.byte	0x04, 0x17
        /*002a*/ 	.short	(.L_13 - .L_12)
.L_12:
        /*002c*/ 	.word	0x00000000
        /*0030*/ 	.short	0x0003
        /*0032*/ 	.short	0x0018
        /*0034*/ 	.byte	0x00, 0xf0, 0x11, 0x00


	//----- nvinfo : EIATTR_KPARAM_INFO
	.align		4
.L_13:
        /*0038*/ 	.byte	0x04, 0x17
        /*003a*/ 	.short	(.L_15 - .L_14)
.L_14:
        /*003c*/ 	.word	0x00000000
        /*0040*/ 	.short	0x0002
        /*0042*/ 	.short	0x0010
        /*0044*/ 	.byte	0x00, 0xf5, 0x21, 0x00


	//----- nvinfo : EIATTR_KPARAM_INFO
	.align		4
.L_15:
        /*0048*/ 	.byte	0x04, 0x17
        /*004a*/ 	.short	(.L_17 - .L_16)
.L_16:
        /*004c*/ 	.word	0x00000000
        /*0050*/ 	.short	0x0001
        /*0052*/ 	.short	0x0008
        /*0054*/ 	.byte	0x00, 0xf5, 0x21, 0x00


	//----- nvinfo : EIATTR_KPARAM_INFO
	.align		4
.L_17:
        /*0058*/ 	.byte	0x04, 0x17
        /*005a*/ 	.short	(.L_19 - .L_18)
.L_18:
        /*005c*/ 	.word	0x00000000
        /*0060*/ 	.short	0x0000
        /*0062*/ 	.short	0x0000
        /*0064*/ 	.byte	0x00, 0xf5, 0x21, 0x00


	//----- nvinfo : EIATTR_SPARSE_MMA_MASK
	.align		4
.L_19:
        /*0068*/ 	.byte	0x03, 0x50
        /*006a*/ 	.short	0x0000


	//----- nvinfo : EIATTR_MAXREG_COUNT
	.align		4
        /*006c*/ 	.byte	0x03, 0x1b
        /*006e*/ 	.short	0x00ff


	//----- nvinfo : EIATTR_NUM_BARRIERS
	.align		4
        /*0070*/ 	.byte	0x02, 0x4c
        /*0072*/ 	.byte	0x01
	.zero		1


	//----- nvinfo : EIATTR_MERCURY_ISA_VERSION
	.align		4
        /*0074*/ 	.byte	0x03, 0x5f
        /*0076*/ 	.short	0x0101


	//----- nvinfo : EIATTR_VRC_CTA_INIT_COUNT
	.align		4
        /*0078*/ 	.byte	0x02, 0x4a
	.zero		1
	.zero		1


	//----- nvinfo : EIATTR_EXIT_INSTR_OFFSETS
	.align		4
        /*007c*/ 	.byte	0x04, 0x1c
        /*007e*/ 	.short	(.L_21 - .L_20)


	//   ....[0]....
.L_20:
        /*0080*/ 	.word	0x000005c0


	//----- nvinfo : EIATTR_CBANK_PARAM_SIZE
	.align		4
.L_21:
        /*0084*/ 	.byte	0x03, 0x19
        /*0086*/ 	.short	0x0024


	//----- nvinfo : EIATTR_PARAM_CBANK
	.align		4
        /*0088*/ 	.byte	0x04, 0x0a
        /*008a*/ 	.short	(.L_23 - .L_22)
	.align		4
.L_22:
        /*008c*/ 	.word	index@(.nv.constant0._Z10cuda_sgemmILj16EEvPfS0_S0_iii)
        /*0090*/ 	.short	0x0380
        /*0092*/ 	.short	0x0024


	//----- nvinfo : EIATTR_SW_WAR
	.align		4
.L_23:
        /*0094*/ 	.byte	0x04, 0x36
        /*0096*/ 	.short	(.L_25 - .L_24)
.L_24:
        /*0098*/ 	.word	0x00000008
.L_25:


//--------------------- .nv.callgraph             --------------------------
	.section	.nv.callgraph,"",@"SHT_CUDA_CALLGRAPH"
	.align	4
	.sectionentsize	8
	.align		4
        /*0000*/ 	.word	0x00000000
	.align		4
        /*0004*/ 	.word	0xffffffff
	.align		4
        /*0008*/ 	.word	0x00000000
	.align		4
        /*000c*/ 	.word	0xfffffffe
	.align		4
        /*0010*/ 	.word	0x00000000
	.align		4
        /*0014*/ 	.word	0xfffffffd
	.align		4
        /*0018*/ 	.word	0x00000000
	.align		4
        /*001c*/ 	.word	0xfffffffc


//--------------------- .text._Z10cuda_sgemmILj16EEvPfS0_S0_iii --------------------------
	.section	.text._Z10cuda_sgemmILj16EEvPfS0_S0_iii,"ax",@progbits
	.align	128
        .global         _Z10cuda_sgemmILj16EEvPfS0_S0_iii
        .type           _Z10cuda_sgemmILj16EEvPfS0_S0_iii,@function
        .size           _Z10cuda_sgemmILj16EEvPfS0_S0_iii,(.L_x_3 - _Z10cuda_sgemmILj16EEvPfS0_S0_iii)
        .other          _Z10cuda_sgemmILj16EEvPfS0_S0_iii,@"STO_CUDA_ENTRY STV_DEFAULT"
_Z10cuda_sgemmILj16EEvPfS0_S0_iii:
.text._Z10cuda_sgemmILj16EEvPfS0_S0_iii:
[----:B------:R-:W-:Y:S01]  /*0000*/  LDC R1, c[0x0][0x37c] ;  /* 0x0000df00ff017b82 */ /* 0x000fe20000000800 */
[----:B------:R-:W0:Y:S07]  /*0010*/  LDCU UR12, c[0x0][0x3a0] ;  /* 0x00007400ff0c77ac */ /* 0x000e2e0008000800 */
[----:B------:R-:W1:Y:S01]  /*0020*/  S2UR UR5, SR_CTAID.X ;  /* 0x00000000000579c3 */ /* 0x000e620000002500 */
[----:B------:R-:W2:Y:S01]  /*0030*/  S2R R0, SR_TID.Y ;  /* 0x0000000000007919 */ /* 0x000ea20000002200 */
[----:B------:R-:W-:Y:S01]  /*0040*/  HFMA2 R9, -RZ, RZ, 0, 0 ;  /* 0x00000000ff097431 */ /* 0x000fe200000001ff */
[----:B------:R-:W1:Y:S01]  /*0050*/  LDCU UR9, c[0x0][0x360] ;  /* 0x00006c00ff0977ac */ /* 0x000e620008000800 */
[----:B------:R-:W3:Y:S01]  /*0060*/  S2R R17, SR_TID.X ;  /* 0x0000000000117919 */ /* 0x000ee20000002100 */
[----:B------:R-:W4:Y:S03]  /*0070*/  LDCU UR6, c[0x0][0x364] ;  /* 0x00006c80ff0677ac */ /* 0x000f260008000800 */
[----:B------:R-:W4:Y:S01]  /*0080*/  S2UR UR4, SR_CTAID.Y ;  /* 0x00000000000479c3 */ /* 0x000f220000002600 */
[----:B------:R-:W2:Y:S07]  /*0090*/  LDCU.64 UR10, c[0x0][0x358] ;  /* 0x00006b00ff0a77ac */ /* 0x000eae0008000a00 */
[----:B------:R-:W2:Y:S01]  /*00a0*/  LDC.64 R2, c[0x0][0x390] ;  /* 0x0000e400ff027b82 */ /* 0x000ea20000000a00 */
[----:B0-----:R-:W-:-:S02]  /*00b0*/  UISETP.GE.AND UP0, UPT, UR12, 0x1, UPT ;  /* 0x000000010c00788c */ /* 0x001fc4000bf06270 */
[----:B-1----:R-:W-:Y:S02]  /*00c0*/  UIMAD UR5, UR9, UR5, URZ ;  /* 0x00000005090572a4 */ /* 0x002fe4000f8e02ff */
[----:B----4-:R-:W-:-:S05]  /*00d0*/  UIMAD UR6, UR6, UR4, URZ ;  /* 0x00000004060672a4 */ /* 0x010fca000f8e02ff */
[----:B------:R-:W-:Y:S07]  /*00e0*/  BRA.U !UP0, `(.L_x_0) ;  /* 0x00000005081c7547 */ /* 0x000fee000b800000 */
[----:B------:R-:W0:Y:S01]  /*00f0*/  S2UR UR8, SR_CgaCtaId ;  /* 0x00000000000879c3 */ /* 0x000e220000008800 */
[----:B------:R-:W-:Y:S01]  /*0100*/  UMOV UR4, 0x400 ;  /* 0x0000040000047882 */ /* 0x000fe20000000000 */
[----:B--23--:R-:W-:Y:S01]  /*0110*/  IMAD R25, R0, UR12, R17 ;  /* 0x0000000c00197c24 */ /* 0x00cfe2000f8e0211 */
[----:B------:R-:W-:Y:S01]  /*0120*/  UIADD3 UR7, UPT, UPT, UR4, 0x400, URZ ;  /* 0x0000040004077890 */ /* 0x000fe2000fffe0ff */
[----:B------:R-:W-:Y:S01]  /*0130*/  MOV R9, RZ ;  /* 0x000000ff00097202 */ /* 0x000fe20000000f00 */
[----:B------:R-:W1:Y:S01]  /*0140*/  LDCU UR13, c[0x0][0x39c] ;  /* 0x00007380ff0d77ac */ /* 0x000e620008000800 */
[----:B------:R-:W2:Y:S01]  /*0150*/  LDCU.128 UR16, c[0x0][0x380] ;  /* 0x00007000ff1077ac */ /* 0x000ea20008000c00 */
[----:B0-----:R-:W-:Y:S02]  /*0160*/  ULEA UR4, UR8, UR4, 0x18 ;  /* 0x0000000408047291 */ /* 0x001fe4000f8ec0ff */
[----:B------:R-:W-:Y:S02]  /*0170*/  ULEA UR7, UR8, UR7, 0x18 ;  /* 0x0000000708077291 */ /* 0x000fe4000f8ec0ff */
[----:B------:R-:W-:-:S02]  /*0180*/  UIMAD UR8, UR6, UR12, URZ ;  /* 0x0000000c060872a4 */ /* 0x000fc4000f8e02ff */
[C---:B------:R-:W-:Y:S01]  /*0190*/  LEA R18, R0.reuse, UR4, 0x6 ;  /* 0x0000000400127c11 */ /* 0x040fe2000f8e30ff */
[----:B------:R-:W-:Y:S01]  /*01a0*/  UMOV UR4, URZ ;  /* 0x000000ff00047c82 */ /* 0x000fe20008000000 */
[C---:B------:R-:W-:Y:S02]  /*01b0*/  LEA R19, R17.reuse, UR7, 0x2 ;  /* 0x0000000711137c11 */ /* 0x040fe4000f8e10ff */
[----:B------:R-:W-:Y:S02]  /*01c0*/  LEA R20, R17, R18, 0x2 ;  /* 0x0000001211147211 */ /* 0x000fe400078e10ff */
[----:B-12---:R-:W-:-:S07]  /*01d0*/  LEA R16, R0, R19, 0x6 ;  /* 0x0000001300107211 */ /* 0x006fce00078e30ff */
.L_x_1:
[----:B------:R-:W-:Y:S02]  /*01e0*/  IADD3 R6, PT, PT, R0, UR4, RZ ;  /* 0x0000000400067c10 */ /* 0x000fe4000fffe0ff */
[----:B------:R-:W-:-:S03]  /*01f0*/  IADD3 R4, PT, PT, R25, UR4, RZ ;  /* 0x0000000419047c10 */ /* 0x000fc6000fffe0ff */
[----:B------:R-:W-:Y:S01]  /*0200*/  IMAD R6, R6, UR13, R17 ;  /* 0x0000000d06067c24 */ /* 0x000fe2000f8e0211 */
[----:B------:R-:W-:-:S04]  /*0210*/  IADD3 R5, P1, PT, R4, UR8, RZ ;  /* 0x0000000804057c10 */ /* 0x000fc8000ff3e0ff */
[----:B------:R-:W-:Y:S02]  /*0220*/  IADD3 R6, P0, PT, R6, UR5, RZ ;  /* 0x0000000506067c10 */ /* 0x000fe4000ff1e0ff */
[----:B------:R-:W-:Y:S02]  /*0230*/  IADD3.X R8, PT, PT, RZ, RZ, RZ, P1, !PT ;  /* 0x000000ffff087210 */ /* 0x000fe40000ffe4ff */
[----:B------:R-:W-:Y:S02]  /*0240*/  IADD3.X R7, PT, PT, RZ, RZ, RZ, P0, !PT ;  /* 0x000000ffff077210 */ /* 0x000fe400007fe4ff */
[C---:B------:R-:W-:Y:S02]  /*0250*/  LEA R4, P1, R5.reuse, UR16, 0x2 ;  /* 0x0000001005047c11 */ /* 0x040fe4000f8210ff */
[----:B------:R-:W-:Y:S02]  /*0260*/  LEA R10, P0, R6, UR18, 0x2 ;  /* 0x00000012060a7c11 */ /* 0x000fe4000f8010ff */
[----:B------:R-:W-:-:S02]  /*0270*/  LEA.HI.X R5, R5, UR17, R8, 0x2, P1 ;  /* 0x0000001105057c11 */ /* 0x000fc400088f1408 */
[----:B------:R-:W-:-:S03]  /*0280*/  LEA.HI.X R11, R6, UR19, R7, 0x2, P0 ;  /* 0x00000013060b7c11 */ /* 0x000fc600080f1407 */
[----:B------:R-:W2:Y:S04]  /*0290*/  LDG.E R21, desc[UR10][R4.64] ;  /* 0x0000000a04157981 */ /* 0x000ea8000c1e1900 */
[----:B------:R-:W3:Y:S01]  /*02a0*/  LDG.E R11, desc[UR10][R10.64] ;  /* 0x0000000a0a0b7981 */ /* 0x000ee2000c1e1900 */
[----:B------:R-:W-:-:S04]  /*02b0*/  UIADD3 UR4, UPT, UPT, UR9, UR4, URZ ;  /* 0x0000000409047290 */ /* 0x000fc8000fffe0ff */
[----:B------:R-:W-:Y:S01]  /*02c0*/  UISETP.GE.AND UP0, UPT, UR4, UR12, UPT ;  /* 0x0000000c0400728c */ /* 0x000fe2000bf06270 */
[----:B--2---:R-:W-:Y:S04]  /*02d0*/  STS [R20], R21 ;  /* 0x0000001514007388 */ /* 0x004fe80000000800 */
[----:B---3--:R-:W-:Y:S01]  /*02e0*/  STS [R16], R11 ;  /* 0x0000000b10007388 */ /* 0x008fe20000000800 */
[----:B------:R-:W-:Y:S06]  /*02f0*/  BAR.SYNC.DEFER_BLOCKING 0x0 ;  /* 0x0000000000007b1d */ /* 0x000fec0000010000 */
[----:B------:R-:W-:Y:S04]  /*0300*/  LDS R8, [R19] ;  /* 0x0000000013087984 */ /* 0x000fe80000000800 */
[----:B------:R-:W0:Y:S04]  /*0310*/  LDS.128 R12, [R18] ;  /* 0x00000000120c7984 */ /* 0x000e280000000c00 */
[----:B------:R-:W1:Y:S04]  /*0320*/  LDS R23, [R19+0x40] ;  /* 0x0000400013177984 */ /* 0x000e680000000800 */
[----:B------:R-:W2:Y:S04]  /*0330*/  LDS R28, [R19+0x80] ;  /* 0x00008000131c7984 */ /* 0x000ea80000000800 */
[----:B------:R-:W3:Y:S04]  /*0340*/  LDS R26, [R19+0xc0] ;  /* 0x0000c000131a7984 */ /* 0x000ee80000000800 */
[----:B------:R-:W-:Y:S04]  /*0350*/  LDS R27, [R19+0x100] ;  /* 0x00010000131b7984 */ /* 0x000fe80000000800 */
[----:B------:R-:W4:Y:S04]  /*0360*/  LDS.128 R4, [R18+0x10] ;  /* 0x0000100012047984 */ /* 0x000f280000000c00 */
[----:B------:R-:W5:Y:S04]  /*0370*/  LDS R24, [R19+0x140] ;  /* 0x0001400013187984 */ /* 0x000f680000000800 */
[----:B------:R-:W5:Y:S04]  /*0380*/  LDS R21, [R19+0x180] ;  /* 0x0001800013157984 */ /* 0x000f680000000800 */
[----:B------:R-:W5:Y:S01]  /*0390*/  LDS R22, [R19+0x1c0] ;  /* 0x0001c00013167984 */ /* 0x000f620000000800 */
[----:B0-----:R-:W-:-:S04]  /*03a0*/  FFMA R8, R12, R8, R9 ;  /* 0x000000080c087223 */ /* 0x001fc80000000009 */
[----:B-1----:R-:W-:Y:S02]  /*03b0*/  FFMA R13, R23, R13, R8 ;  /* 0x0000000d170d7223 */ /* 0x002fe40000000008 */
[----:B------:R-:W-:Y:S02]  /*03c0*/  LDS R23, [R19+0x200] ;  /* 0x0002000013177984 */ /* 0x000fe40000000800 */
[----:B--2---:R-:W-:Y:S02]  /*03d0*/  FFMA R13, R28, R14, R13 ;  /* 0x0000000e1c0d7223 */ /* 0x004fe4000000000d */
[----:B------:R-:W0:Y:S02]  /*03e0*/  LDS.128 R8, [R18+0x20] ;  /* 0x0000200012087984 */ /* 0x000e240000000c00 */
[----:B---3--:R-:W-:Y:S02]  /*03f0*/  FFMA R13, R26, R15, R13 ;  /* 0x0000000f1a0d7223 */ /* 0x008fe4000000000d */
[----:B------:R-:W1:Y:S02]  /*0400*/  LDS R26, [R19+0x240] ;  /* 0x00024000131a7984 */ /* 0x000e640000000800 */
[----:B----4-:R-:W-:-:S02]  /*0410*/  FFMA R13, R4, R27, R13 ;  /* 0x0000001b040d7223 */ /* 0x010fc4000000000d */
[----:B------:R-:W2:Y:S02]  /*0420*/  LDS R27, [R19+0x280] ;  /* 0x00028000131b7984 */ /* 0x000ea40000000800 */
[----:B-----5:R-:W-:Y:S02]  /*0430*/  FFMA R24, R24, R5, R13 ;  /* 0x0000000518187223 */ /* 0x020fe4000000000d */
[----:B------:R-:W3:Y:S02]  /*0440*/  LDS R4, [R19+0x2c0] ;  /* 0x0002c00013047984 */ /* 0x000ee40000000800 */
[----:B------:R-:W-:Y:S02]  /*0450*/  FFMA R21, R21, R6, R24 ;  /* 0x0000000615157223 */ /* 0x000fe40000000018 */
[----:B------:R-:W-:Y:S02]  /*0460*/  LDS R5, [R19+0x300] ;  /* 0x0003000013057984 */ /* 0x000fe40000000800 */
[----:B------:R-:W-:-:S02]  /*0470*/  FFMA R21, R22, R7, R21 ;  /* 0x0000000716157223 */ /* 0x000fc40000000015 */
[----:B------:R-:W4:Y:S04]  /*0480*/  LDS.128 R12, [R18+0x30] ;  /* 0x00003000120c7984 */ /* 0x000f280000000c00 */
[----:B------:R-:W5:Y:S04]  /*0490*/  LDS R22, [R19+0x340] ;  /* 0x0003400013167984 */ /* 0x000f680000000800 */
[----:B------:R-:W5:Y:S04]  /*04a0*/  LDS R7, [R19+0x380] ;  /* 0x0003800013077984 */ /* 0x000f680000000800 */
[----:B------:R-:W5:Y:S01]  /*04b0*/  LDS R6, [R19+0x3c0] ;  /* 0x0003c00013067984 */ /* 0x000f620000000800 */
[----:B0-----:R-:W-:-:S04]  /*04c0*/  FFMA R21, R8, R23, R21 ;  /* 0x0000001708157223 */ /* 0x001fc80000000015 */
[----:B-1----:R-:W-:-:S04]  /*04d0*/  FFMA R26, R26, R9, R21 ;  /* 0x000000091a1a7223 */ /* 0x002fc80000000015 */
[----:B--2---:R-:W-:-:S04]  /*04e0*/  FFMA R27, R27, R10, R26 ;  /* 0x0000000a1b1b7223 */ /* 0x004fc8000000001a */
[----:B---3--:R-:W-:-:S04]  /*04f0*/  FFMA R11, R4, R11, R27 ;  /* 0x0000000b040b7223 */ /* 0x008fc8000000001b */
[----:B----4-:R-:W-:-:S04]  /*0500*/  FFMA R5, R12, R5, R11 ;  /* 0x000000050c057223 */ /* 0x010fc8000000000b */
[----:B-----5:R-:W-:-:S04]  /*0510*/  FFMA R22, R22, R13, R5 ;  /* 0x0000000d16167223 */ /* 0x020fc80000000005 */
[----:B------:R-:W-:-:S04]  /*0520*/  FFMA R7, R7, R14, R22 ;  /* 0x0000000e07077223 */ /* 0x000fc80000000016 */
[----:B------:R-:W-:Y:S01]  /*0530*/  FFMA R9, R6, R15, R7 ;  /* 0x0000000f06097223 */ /* 0x000fe20000000007 */
[----:B------:R-:W-:Y:S06]  /*0540*/  BAR.SYNC.DEFER_BLOCKING 0x0 ;  /* 0x0000000000007b1d */ /* 0x000fec0000010000 */
[----:B------:R-:W-:Y:S05]  /*0550*/  BRA.U !UP0, `(.L_x_1) ;  /* 0xfffffffd08207547 */ /* 0x000fea000b83ffff */
.L_x_0:
[----:B------:R-:W0:Y:S01]  /*0560*/  LDCU UR4, c[0x0][0x39c] ;  /* 0x00007380ff0477ac */ /* 0x000e220008000800 */
[----:B--2---:R-:W-:Y:S02]  /*0570*/  IADD3 R0, PT, PT, R0, UR6, RZ ;  /* 0x0000000600007c10 */ /* 0x004fe4000fffe0ff */
[----:B---3--:R-:W-:-:S05]  /*0580*/  IADD3 R17, PT, PT, R17, UR5, RZ ;  /* 0x0000000511117c10 */ /* 0x008fca000fffe0ff */
[----:B0-----:R-:W-:-:S04]  /*0590*/  IMAD R17, R0, UR4, R17 ;  /* 0x0000000400117c24 */ /* 0x001fc8000f8e0211 */
[----:B------:R-:W-:-:S05]  /*05a0*/  IMAD.WIDE R2, R17, 0x4, R2 ;  /* 0x0000000411027825 */ /* 0x000fca00078e0202 */
[----:B------:R-:W-:Y:S01]  /*05b0*/  STG.E desc[UR10][R2.64], R9 ;  /* 0x0000000902007986 */ /* 0x000fe2000c10190a */
[----:B------:R-:W-:Y:S05]  /*05c0*/  EXIT ;  /* 0x000000000000794d */ /* 0x000fea0003800000 */
.L_x_2:
[----:B------:R-:W-:-:S00]  /*05d0*/  BRA `(.L_x_2) ;  /* 0xfffffffc00fc7947 */ /* 0x000fc0000383ffff */
[----:B------:R-:W-:-:S00]  /*05e0*/  NOP ;  /* 0x0000000000007918 */ /* 0x000fc00000000000 */
        /* <DEDUP_REMOVED lines=9> */
.L_x_3:


//--------------------- .nv.shared._Z10cuda_sgemmILj16EEvPfS0_S0_iii --------------------------
	.section	.nv.shared._Z10cuda_sgemmILj16EEvPfS0_S0_iii,"aw",@nobits
	.sectionflags	@""
	.align	4
.nv.shared._Z10cuda_sgemmILj16EEvPfS0_S0_iii:
	.zero		3072


//--------------------- .nv.shared.reserved.0     --------------------------
	.section	.nv.shared.reserved.0,"aw",@nobits
	.weak		__nv_reservedSMEM_offset_0_alias
	.size		__nv_reservedSMEM_offset_0_alias, 0, 64
	.other		__nv_reservedSMEM_offset_0_alias,@"STO_CUDA_RESERVED_SHARED STV_DEFAULT"
__nv_reservedSMEM_offset_0_alias:
	.zero		0
	.zero		64


//--------------------- .nv.constant0._Z10cuda_sgemmILj16EEvPfS0_S0_iii --------------------------
	.section	.nv.constant0._Z10cuda_sgemmILj16EEvPfS0_S0_iii,"a",@progbits
	.sectionflags	@""
	.align	4
.nv.constant0._Z10cuda_sgemmILj16EEvPfS0_S0_iii:
	.zero		932


//--------------------- SYMBOLS --------------------------

	.type		.nv.reservedSmem.offset0,@object
	.size		.nv.reservedSmem.offset0,0x4
	.type		.nv.reservedSmem.cap,@object
	.size		.nv.reservedSmem.cap,0x4
